//
// Generated by NVIDIA NVVM Compiler
//
// Compiler Build ID: CL-36424714
// Cuda compilation tools, release 13.0, V13.0.88
// Based on NVVM 20.0.0
//

.version 9.0
.target sm_100
.address_size 64

	// .globl	_Z11sum_squaresPf

.visible .entry _Z11sum_squaresPf(
	.param .u64 .ptr .align 1 _Z11sum_squaresPf_param_0
)
{
	.reg .pred 	%p<5>;
	.reg .b32 	%r<10>;
	.reg .b32 	%f<6>;
	.reg .b64 	%rd<3>;

	ld.param.u64 	%rd2, [_Z11sum_squaresPf_param_0];
	cvta.to.global.u64 	%rd1, %rd2;
	mov.u32 	%r4, %tid.x;
	mul.lo.s32 	%r5, %r4, %r4;
	cvt.rn.f32.u32 	%f1, %r5;
	ld.global.f32 	%f2, [%rd1];
	add.f32 	%f3, %f2, %f1;
	mov.b32 	%r6, %f3;
	mov.b32 	%r7, %f2;
	atom.relaxed.global.cas.b32 	%r9, [%rd1], %r7, %r6;
	setp.eq.s32 	%p1, %r9, %r7;
	@%p1 bra 	$L__BB0_2;
$L__BB0_1:
	mov.b32 	%f4, %r9;
	add.f32 	%f5, %f1, %f4;
	mov.b32 	%r8, %f5;
	atom.relaxed.global.cas.b32 	%r3, [%rd1], %r9, %r8;
	setp.ne.s32 	%p4, %r3, %r9;
	mov.u32 	%r9, %r3;
	@%p4 bra 	$L__BB0_1;
$L__BB0_2:
	ret;

}


// ===== COMPILED SASS (sm_100) =====

	.target	sm_100

	.elftype	@"ET_EXEC"


//--------------------- .note.nv.tkinfo           --------------------------
	.section	.note.nv.tkinfo,"",@"SHT_NOTE"
	.sectionflags	@"SHF_NOTE_NV_TKINFO"
	.tkinfo
        /*0018*/ 	.word	0x00000002
        /*0030*/ 	.string	""
        /*0030*/ 	.string	"ptxas"
        /*0030*/ 	.string	"Cuda compilation tools, release 13.0, V13.0.88"
        /*0030*/ 	.string	"Build cuda_13.0.r13.0/compiler.36424714_0"
        /*0030*/ 	.string	"-arch sm_100 -m 64 "



//--------------------- .note.nv.cuinfo           --------------------------
	.section	.note.nv.cuinfo,"",@"SHT_NOTE"
	.sectionflags	@"SHF_NOTE_NV_CUINFO"
        /*0018*/ 	.short	0x0002
        /*001a*/ 	.short	0x0064
        /*001c*/ 	.short	0x0082
	.zero		2


//--------------------- .nv.info                  --------------------------
	.section	.nv.info,"",@"SHT_CUDA_INFO"
	.align	4


	//----- nvinfo : EIATTR_REGCOUNT
	.align		4
        /*0000*/ 	.byte	0x04, 0x2f
        /*0002*/ 	.short	(.L_1 - .L_0)
	.align		4
.L_0:
        /*0004*/ 	.word	index@(_Z11sum_squaresPf)
        /*0008*/ 	.word	0x0000000a


	//----- nvinfo : EIATTR_FRAME_SIZE
	.align		4
.L_1:
        /*000c*/ 	.byte	0x04, 0x11
        /*000e*/ 	.short	(.L_3 - .L_2)
	.align		4
.L_2:
        /*0010*/ 	.word	index@(_Z11sum_squaresPf)
        /*0014*/ 	.word	0x00000000


	//----- nvinfo : EIATTR_MIN_STACK_SIZE
	.align		4
.L_3:
        /*0018*/ 	.byte	0x04, 0x12
        /*001a*/ 	.short	(.L_5 - .L_4)
	.align		4
.L_4:
        /*001c*/ 	.word	index@(_Z11sum_squaresPf)
        /*0020*/ 	.word	0x00000000
.L_5:


//--------------------- .nv.compat                --------------------------
	.section	.nv.compat,"",@"SHT_CUDA_COMPAT_INFO"
	.align	4
        /*0000*/ 	.byte	0x02, 0x09, 0x00, 0x00, 0x02, 0x02, 0x01, 0x00, 0x02, 0x05, 0x05, 0x00, 0x03, 0x07, 0x01, 0x01
        /*0010*/ 	.byte	0x02, 0x03, 0x00, 0x00, 0x02, 0x06, 0x01, 0x00, 0x04, 0x0b, 0x08, 0x00, 0x09, 0x00, 0x00, 0x00
        /*0020*/ 	.byte	0x00, 0x00, 0x00, 0x00


//--------------------- .nv.info._Z11sum_squaresPf --------------------------
	.section	.nv.info._Z11sum_squaresPf,"",@"SHT_CUDA_INFO"
	.sectionflags	@""
	.align	4


	//----- nvinfo : EIATTR_CUDA_API_VERSION
	.align		4
        /*0000*/ 	.byte	0x04, 0x37
        /*0002*/ 	.short	(.L_7 - .L_6)
.L_6:
        /*0004*/ 	.word	0x00000082


	//----- nvinfo : EIATTR_KPARAM_INFO
	.align		4
.L_7:
        /*0008*/ 	.byte	0x04, 0x17
        /*000a*/ 	.short	(.L_9 - .L_8)
.L_8:
        /*000c*/ 	.word	0x00000000
        /*0010*/ 	.short	0x0000
        /*0012*/ 	.short	0x0000
        /*0014*/ 	.byte	0x00, 0xf5, 0x21, 0x00


	//----- nvinfo : EIATTR_SPARSE_MMA_MASK
	.align		4
.L_9:
        /*0018*/ 	.byte	0x03, 0x50
        /*001a*/ 	.short	0x0000


	//----- nvinfo : EIATTR_MAXREG_COUNT
	.align		4
        /*001c*/ 	.byte	0x03, 0x1b
        /*001e*/ 	.short	0x00ff


	//----- nvinfo : EIATTR_MERCURY_ISA_VERSION
	.align		4
        /*0020*/ 	.byte	0x03, 0x5f
        /*0022*/ 	.short	0x0101


	//----- nvinfo : EIATTR_VRC_CTA_INIT_COUNT
	.align		4
        /*0024*/ 	.byte	0x02, 0x4a
	.zero		1
	.zero		1


	//----- nvinfo : EIATTR_EXIT_INSTR_OFFSETS
	.align		4
        /*0028*/ 	.byte	0x04, 0x1c
        /*002a*/ 	.short	(.L_11 - .L_10)


	//   ....[0]....
.L_10:
        /*002c*/ 	.word	0x000000a0


	//   ....[1]....
        /*0030*/ 	.word	0x00000120


	//----- nvinfo : EIATTR_CRS_STACK_SIZE
	.align		4
.L_11:
        /*0034*/ 	.byte	0x04, 0x1e
        /*0036*/ 	.short	(.L_13 - .L_12)
.L_12:
        /*0038*/ 	.word	0x00000000


	//----- nvinfo : EIATTR_CBANK_PARAM_SIZE
	.align		4
.L_13:
        /*003c*/ 	.byte	0x03, 0x19
        /*003e*/ 	.short	0x0008


	//----- nvinfo : EIATTR_PARAM_CBANK
	.align		4
        /*0040*/ 	.byte	0x04, 0x0a
        /*0042*/ 	.short	(.L_15 - .L_14)
	.align		4
.L_14:
        /*0044*/ 	.word	index@(.nv.constant0._Z11sum_squaresPf)
        /*0048*/ 	.short	0x0380
        /*004a*/ 	.short	0x0008


	//----- nvinfo : EIATTR_SW_WAR
	.align		4
.L_15:
        /*004c*/ 	.byte	0x04, 0x36
        /*004e*/ 	.short	(.L_17 - .L_16)
.L_16:
        /*0050*/ 	.word	0x00000008
.L_17:


//--------------------- .nv.callgraph             --------------------------
	.section	.nv.callgraph,"",@"SHT_CUDA_CALLGRAPH"
	.align	4
	.sectionentsize	8
	.align		4
        /*0000*/ 	.word	0x00000000
	.align		4
        /*0004*/ 	.word	0xffffffff
	.align		4
        /*0008*/ 	.word	0x00000000
	.align		4
        /*000c*/ 	.word	0xfffffffe
	.align		4
        /*0010*/ 	.word	0x00000000
	.align		4
        /*0014*/ 	.word	0xfffffffd
	.align		4
        /*0018*/ 	.word	0x00000000
	.align		4
        /*001c*/ 	.word	0xfffffffc


//--------------------- .text._Z11sum_squaresPf   --------------------------
	.section	.text._Z11sum_squaresPf,"ax",@progbits
	.align	128
        .global         _Z11sum_squaresPf
        .type           _Z11sum_squaresPf,@function
        .size           _Z11sum_squaresPf,(.L_x_2 - _Z11sum_squaresPf)
        .other          _Z11sum_squaresPf,@"STO_CUDA_ENTRY STV_DEFAULT"
_Z11sum_squaresPf:
.text._Z11sum_squaresPf:
[----:B------:R-:W-:Y:S08]  /*0000*/  LDC R1, c[0x0][0x37c] ;  /* 0x0000df00ff017b82 */ /* 0x000ff00000000800 */
[----:B------:R-:W0:Y:S01]  /*0010*/  LDC.64 R2, c[0x0][0x380] ;  /* 0x0000e000ff027b82 */ /* 0x000e220000000a00 */
[----:B------:R-:W0:Y:S02]  /*0020*/  LDCU.64 UR4, c[0x0][0x358] ;  /* 0x00006b00ff0477ac */ /* 0x000e240008000a00 */
[----:B0-----:R-:W2:Y:S01]  /*0030*/  LDG.E R6, desc[UR4][R2.64] ;  /* 0x0000000402067981 */ /* 0x001ea2000c1e1900 */
[----:B------:R-:W0:Y:S02]  /*0040*/  S2R R0, SR_TID.X ;  /* 0x0000000000007919 */ /* 0x000e240000002100 */
[----:B0-----:R-:W-:-:S05]  /*0050*/  IMAD R0, R0, R0, RZ ;  /* 0x0000000000007224 */ /* 0x001fca00078e02ff */
[----:B------:R-:W-:-:S05]  /*0060*/  I2FP.F32.U32 R5, R0 ;  /* 0x0000000000057245 */ /* 0x000fca0000201000 */
[----:B--2---:R-:W-:-:S06]  /*0070*/  FADD R7, R5, R6 ;  /* 0x0000000605077221 */ /* 0x004fcc0000000000 */
[----:B------:R-:W2:Y:S02]  /*0080*/  ATOMG.E.CAS.STRONG.GPU PT, R7, [R2], R6, R7 ;  /* 0x00000006020773a9 */ /* 0x000ea400001ee107 */
[----:B--2---:R-:W-:-:S13]  /*0090*/  ISETP.NE.AND P0, PT, R7, R6, PT ;  /* 0x000000060700720c */ /* 0x004fda0003f05270 */
[----:B------:R-:W-:Y:S05]  /*00a0*/  @!P0 EXIT ;  /* 0x000000000000894d */ /* 0x000fea0003800000 */
[----:B------:R-:W-:-:S07]  /*00b0*/  MOV R6, R7 ;  /* 0x0000000700067202 */ /* 0x000fce0000000f00 */
.L_x_0:
[----:B------:R-:W-:Y:S01]  /*00c0*/  FADD R7, R5, R6 ;  /* 0x0000000605077221 */ /* 0x000fe20000000000 */
[----:B------:R-:W-:Y:S05]  /*00d0*/  YIELD ;  /* 0x0000000000007946 */ /* 0x000fea0003800000 */
[----:B------:R-:W2:Y:S02]  /*00e0*/  ATOMG.E.CAS.STRONG.GPU PT, R7, [R2], R6, R7 ;  /* 0x00000006020773a9 */ /* 0x000ea400001ee107 */
[----:B--2---:R-:W-:Y:S02]  /*00f0*/  ISETP.NE.AND P0, PT, R7, R6, PT ;  /* 0x000000060700720c */ /* 0x004fe40003f05270 */
[----:B------:R-:W-:-:S11]  /*0100*/  MOV R6, R7 ;  /* 0x0000000700067202 */ /* 0x000fd60000000f00 */
[----:B------:R-:W-:Y:S05]  /*0110*/  @P0 BRA `(.L_x_0) ;  /* 0xfffffffc00e80947 */ /* 0x000fea000383ffff */
[----:B------:R-:W-:Y:S05]  /*0120*/  EXIT ;  /* 0x000000000000794d */ /* 0x000fea0003800000 */
.L_x_1:
[----:B------:R-:W-:-:S00]  /*0130*/  BRA `(.L_x_1) ;  /* 0xfffffffc00fc7947 */ /* 0x000fc0000383ffff */
[----:B------:R-:W-:-:S00]  /*0140*/  NOP ;  /* 0x0000000000007918 */ /* 0x000fc00000000000 */
        /* <DEDUP_REMOVED lines=11> */
.L_x_2:


//--------------------- .nv.shared.reserved.0     --------------------------
	.section	.nv.shared.reserved.0,"aw",@nobits
	.weak		__nv_reservedSMEM_offset_0_alias
	.size		__nv_reservedSMEM_offset_0_alias, 0, 64
	.other		__nv_reservedSMEM_offset_0_alias,@"STO_CUDA_RESERVED_SHARED STV_DEFAULT"
__nv_reservedSMEM_offset_0_alias:
	.zero		0
	.zero		64


//--------------------- .nv.constant0._Z11sum_squaresPf --------------------------
	.section	.nv.constant0._Z11sum_squaresPf,"a",@progbits
	.sectionflags	@""
	.align	4
.nv.constant0._Z11sum_squaresPf:
	.zero		904


//--------------------- SYMBOLS --------------------------

	.type		.nv.reservedSmem.offset0,@object
	.size		.nv.reservedSmem.offset0,0x4
